//
// Generated by NVIDIA NVVM Compiler
//
// Compiler Build ID: CL-36424714
// Cuda compilation tools, release 13.0, V13.0.88
// Based on NVVM 20.0.0
//

.version 9.0
.target sm_100
.address_size 64

	// .globl	_Z9addKernelPiPKiS1_m

.visible .entry _Z9addKernelPiPKiS1_m(
	.param .u64 .ptr .align 1 _Z9addKernelPiPKiS1_m_param_0,
	.param .u64 .ptr .align 1 _Z9addKernelPiPKiS1_m_param_1,
	.param .u64 .ptr .align 1 _Z9addKernelPiPKiS1_m_param_2,
	.param .u64 _Z9addKernelPiPKiS1_m_param_3
)
{
	.reg .pred 	%p<2>;
	.reg .b32 	%r<8>;
	.reg .b64 	%rd<13>;

	ld.param.u64 	%rd2, [_Z9addKernelPiPKiS1_m_param_0];
	ld.param.u64 	%rd3, [_Z9addKernelPiPKiS1_m_param_1];
	ld.param.u64 	%rd4, [_Z9addKernelPiPKiS1_m_param_2];
	ld.param.u64 	%rd5, [_Z9addKernelPiPKiS1_m_param_3];
	mov.u32 	%r1, %ntid.x;
	mov.u32 	%r2, %ctaid.x;
	mov.u32 	%r3, %tid.x;
	mad.lo.s32 	%r4, %r1, %r2, %r3;
	cvt.s64.s32 	%rd1, %r4;
	setp.le.u64 	%p1, %rd5, %rd1;
	@%p1 bra 	$L__BB0_2;
	cvta.to.global.u64 	%rd6, %rd3;
	cvta.to.global.u64 	%rd7, %rd4;
	cvta.to.global.u64 	%rd8, %rd2;
	shl.b64 	%rd9, %rd1, 2;
	add.s64 	%rd10, %rd6, %rd9;
	ld.global.u32 	%r5, [%rd10];
	add.s64 	%rd11, %rd7, %rd9;
	ld.global.u32 	%r6, [%rd11];
	add.s32 	%r7, %r6, %r5;
	add.s64 	%rd12, %rd8, %rd9;
	st.global.u32 	[%rd12], %r7;
$L__BB0_2:
	ret;

}


// ===== COMPILED SASS (sm_100) =====

	.target	sm_100

	.elftype	@"ET_EXEC"


//--------------------- .note.nv.tkinfo           --------------------------
	.section	.note.nv.tkinfo,"",@"SHT_NOTE"
	.sectionflags	@"SHF_NOTE_NV_TKINFO"
	.tkinfo
        /*0018*/ 	.word	0x00000002
        /*0030*/ 	.string	""
        /*0030*/ 	.string	"ptxas"
        /*0030*/ 	.string	"Cuda compilation tools, release 13.0, V13.0.88"
        /*0030*/ 	.string	"Build cuda_13.0.r13.0/compiler.36424714_0"
        /*0030*/ 	.string	"-arch sm_100 -m 64 "



//--------------------- .note.nv.cuinfo           --------------------------
	.section	.note.nv.cuinfo,"",@"SHT_NOTE"
	.sectionflags	@"SHF_NOTE_NV_CUINFO"
        /*0018*/ 	.short	0x0002
        /*001a*/ 	.short	0x0064
        /*001c*/ 	.short	0x0082
	.zero		2


//--------------------- .nv.info                  --------------------------
	.section	.nv.info,"",@"SHT_CUDA_INFO"
	.align	4


	//----- nvinfo : EIATTR_REGCOUNT
	.align		4
        /*0000*/ 	.byte	0x04, 0x2f
        /*0002*/ 	.short	(.L_1 - .L_0)
	.align		4
.L_0:
        /*0004*/ 	.word	index@(_Z9addKernelPiPKiS1_m)
        /*0008*/ 	.word	0x0000000c


	//----- nvinfo : EIATTR_FRAME_SIZE
	.align		4
.L_1:
        /*000c*/ 	.byte	0x04, 0x11
        /*000e*/ 	.short	(.L_3 - .L_2)
	.align		4
.L_2:
        /*0010*/ 	.word	index@(_Z9addKernelPiPKiS1_m)
        /*0014*/ 	.word	0x00000000


	//----- nvinfo : EIATTR_MIN_STACK_SIZE
	.align		4
.L_3:
        /*0018*/ 	.byte	0x04, 0x12
        /*001a*/ 	.short	(.L_5 - .L_4)
	.align		4
.L_4:
        /*001c*/ 	.word	index@(_Z9addKernelPiPKiS1_m)
        /*0020*/ 	.word	0x00000000
.L_5:


//--------------------- .nv.compat                --------------------------
	.section	.nv.compat,"",@"SHT_CUDA_COMPAT_INFO"
	.align	4
        /*0000*/ 	.byte	0x02, 0x09, 0x00, 0x00, 0x02, 0x02, 0x01, 0x00, 0x02, 0x05, 0x05, 0x00, 0x03, 0x07, 0x01, 0x01
        /*0010*/ 	.byte	0x02, 0x03, 0x00, 0x00, 0x02, 0x06, 0x01, 0x00, 0x04, 0x0b, 0x08, 0x00, 0x09, 0x00, 0x00, 0x00
        /*0020*/ 	.byte	0x00, 0x00, 0x00, 0x00


//--------------------- .nv.info._Z9addKernelPiPKiS1_m --------------------------
	.section	.nv.info._Z9addKernelPiPKiS1_m,"",@"SHT_CUDA_INFO"
	.sectionflags	@""
	.align	4


	//----- nvinfo : EIATTR_CUDA_API_VERSION
	.align		4
        /*0000*/ 	.byte	0x04, 0x37
        /*0002*/ 	.short	(.L_7 - .L_6)
.L_6:
        /*0004*/ 	.word	0x00000082


	//----- nvinfo : EIATTR_KPARAM_INFO
	.align		4
.L_7:
        /*0008*/ 	.byte	0x04, 0x17
        /*000a*/ 	.short	(.L_9 - .L_8)
.L_8:
        /*000c*/ 	.word	0x00000000
        /*0010*/ 	.short	0x0003
        /*0012*/ 	.short	0x0018
        /*0014*/ 	.byte	0x00, 0xf0, 0x21, 0x00


	//----- nvinfo : EIATTR_KPARAM_INFO
	.align		4
.L_9:
        /*0018*/ 	.byte	0x04, 0x17
        /*001a*/ 	.short	(.L_11 - .L_10)
.L_10:
        /*001c*/ 	.word	0x00000000
        /*0020*/ 	.short	0x0002
        /*0022*/ 	.short	0x0010
        /*0024*/ 	.byte	0x00, 0xf5, 0x21, 0x00


	//----- nvinfo : EIATTR_KPARAM_INFO
	.align		4
.L_11:
        /*0028*/ 	.byte	0x04, 0x17
        /*002a*/ 	.short	(.L_13 - .L_12)
.L_12:
        /*002c*/ 	.word	0x00000000
        /*0030*/ 	.short	0x0001
        /*0032*/ 	.short	0x0008
        /*0034*/ 	.byte	0x00, 0xf5, 0x21, 0x00


	//----- nvinfo : EIATTR_KPARAM_INFO
	.align		4
.L_13:
        /*0038*/ 	.byte	0x04, 0x17
        /*003a*/ 	.short	(.L_15 - .L_14)
.L_14:
        /*003c*/ 	.word	0x00000000
        /*0040*/ 	.short	0x0000
        /*0042*/ 	.short	0x0000
        /*0044*/ 	.byte	0x00, 0xf5, 0x21, 0x00


	//----- nvinfo : EIATTR_SPARSE_MMA_MASK
	.align		4
.L_15:
        /*0048*/ 	.byte	0x03, 0x50
        /*004a*/ 	.short	0x0000


	//----- nvinfo : EIATTR_MAXREG_COUNT
	.align		4
        /*004c*/ 	.byte	0x03, 0x1b
        /*004e*/ 	.short	0x00ff


	//----- nvinfo : EIATTR_MERCURY_ISA_VERSION
	.align		4
        /*0050*/ 	.byte	0x03, 0x5f
        /*0052*/ 	.short	0x0101


	//----- nvinfo : EIATTR_VRC_CTA_INIT_COUNT
	.align		4
        /*0054*/ 	.byte	0x02, 0x4a
	.zero		1
	.zero		1


	//----- nvinfo : EIATTR_EXIT_INSTR_OFFSETS
	.align		4
        /*0058*/ 	.byte	0x04, 0x1c
        /*005a*/ 	.short	(.L_17 - .L_16)


	//   ....[0]....
.L_16:
        /*005c*/ 	.word	0x00000090


	//   ....[1]....
        /*0060*/ 	.word	0x00000190


	//----- nvinfo : EIATTR_CBANK_PARAM_SIZE
	.align		4
.L_17:
        /*0064*/ 	.byte	0x03, 0x19
        /*0066*/ 	.short	0x0020


	//----- nvinfo : EIATTR_PARAM_CBANK
	.align		4
        /*0068*/ 	.byte	0x04, 0x0a
        /*006a*/ 	.short	(.L_19 - .L_18)
	.align		4
.L_18:
        /*006c*/ 	.word	index@(.nv.constant0._Z9addKernelPiPKiS1_m)
        /*0070*/ 	.short	0x0380
        /*0072*/ 	.short	0x0020


	//----- nvinfo : EIATTR_SW_WAR
	.align		4
.L_19:
        /*0074*/ 	.byte	0x04, 0x36
        /*0076*/ 	.short	(.L_21 - .L_20)
.L_20:
        /*0078*/ 	.word	0x00000008
.L_21:


//--------------------- .nv.callgraph             --------------------------
	.section	.nv.callgraph,"",@"SHT_CUDA_CALLGRAPH"
	.align	4
	.sectionentsize	8
	.align		4
        /*0000*/ 	.word	0x00000000
	.align		4
        /*0004*/ 	.word	0xffffffff
	.align		4
        /*0008*/ 	.word	0x00000000
	.align		4
        /*000c*/ 	.word	0xfffffffe
	.align		4
        /*0010*/ 	.word	0x00000000
	.align		4
        /*0014*/ 	.word	0xfffffffd
	.align		4
        /*0018*/ 	.word	0x00000000
	.align		4
        /*001c*/ 	.word	0xfffffffc


//--------------------- .text._Z9addKernelPiPKiS1_m --------------------------
	.section	.text._Z9addKernelPiPKiS1_m,"ax",@progbits
	.align	128
        .global         _Z9addKernelPiPKiS1_m
        .type           _Z9addKernelPiPKiS1_m,@function
        .size           _Z9addKernelPiPKiS1_m,(.L_x_1 - _Z9addKernelPiPKiS1_m)
        .other          _Z9addKernelPiPKiS1_m,@"STO_CUDA_ENTRY STV_DEFAULT"
_Z9addKernelPiPKiS1_m:
.text._Z9addKernelPiPKiS1_m:
[----:B------:R-:W-:Y:S01]  /*0000*/  LDC R1, c[0x0][0x37c] ;  /* 0x0000df00ff017b82 */ /* 0x000fe20000000800 */
[----:B------:R-:W0:Y:S01]  /*0010*/  S2R R0, SR_CTAID.X ;  /* 0x0000000000007919 */ /* 0x000e220000002500 */
[----:B------:R-:W0:Y:S01]  /*0020*/  LDCU UR4, c[0x0][0x360] ;  /* 0x00006c00ff0477ac */ /* 0x000e220008000800 */
[----:B------:R-:W0:Y:S01]  /*0030*/  S2R R3, SR_TID.X ;  /* 0x0000000000037919 */ /* 0x000e220000002100 */
[----:B------:R-:W1:Y:S01]  /*0040*/  LDCU.64 UR6, c[0x0][0x398] ;  /* 0x00007300ff0677ac */ /* 0x000e620008000a00 */
[----:B0-----:R-:W-:-:S05]  /*0050*/  IMAD R0, R0, UR4, R3 ;  /* 0x0000000400007c24 */ /* 0x001fca000f8e0203 */
[----:B-1----:R-:W-:Y:S02]  /*0060*/  ISETP.GE.U32.AND P0, PT, R0, UR6, PT ;  /* 0x0000000600007c0c */ /* 0x002fe4000bf06070 */
[----:B------:R-:W-:-:S04]  /*0070*/  SHF.R.S32.HI R3, RZ, 0x1f, R0 ;  /* 0x0000001fff037819 */ /* 0x000fc80000011400 */
[----:B------:R-:W-:-:S13]  /*0080*/  ISETP.GE.U32.AND.EX P0, PT, R3, UR7, PT, P0 ;  /* 0x0000000703007c0c */ /* 0x000fda000bf06100 */
[----:B------:R-:W-:Y:S05]  /*0090*/  @P0 EXIT ;  /* 0x000000000000094d */ /* 0x000fea0003800000 */
[----:B------:R-:W0:Y:S01]  /*00a0*/  LDCU.64 UR6, c[0x0][0x390] ;  /* 0x00007200ff0677ac */ /* 0x000e220008000a00 */
[C---:B------:R-:W-:Y:S01]  /*00b0*/  IMAD.SHL.U32 R6, R0.reuse, 0x4, RZ ;  /* 0x0000000400067824 */ /* 0x040fe200078e00ff */
[----:B------:R-:W-:Y:S01]  /*00c0*/  SHF.L.U64.HI R0, R0, 0x2, R3 ;  /* 0x0000000200007819 */ /* 0x000fe20000010203 */
[----:B------:R-:W1:Y:S01]  /*00d0*/  LDCU.128 UR8, c[0x0][0x380] ;  /* 0x00007000ff0877ac */ /* 0x000e620008000c00 */
[----:B------:R-:W2:Y:S02]  /*00e0*/  LDCU.64 UR4, c[0x0][0x358] ;  /* 0x00006b00ff0477ac */ /* 0x000ea40008000a00 */
[C---:B0-----:R-:W-:Y:S02]  /*00f0*/  IADD3 R4, P1, PT, R6.reuse, UR6, RZ ;  /* 0x0000000606047c10 */ /* 0x041fe4000ff3e0ff */
[----:B-1----:R-:W-:Y:S02]  /*0100*/  IADD3 R2, P0, PT, R6, UR10, RZ ;  /* 0x0000000a06027c10 */ /* 0x002fe4000ff1e0ff */
[----:B------:R-:W-:-:S02]  /*0110*/  IADD3.X R5, PT, PT, R0, UR7, RZ, P1, !PT ;  /* 0x0000000700057c10 */ /* 0x000fc40008ffe4ff */
[----:B------:R-:W-:-:S04]  /*0120*/  IADD3.X R3, PT, PT, R0, UR11, RZ, P0, !PT ;  /* 0x0000000b00037c10 */ /* 0x000fc800087fe4ff */
[----:B--2---:R-:W2:Y:S04]  /*0130*/  LDG.E R5, desc[UR4][R4.64] ;  /* 0x0000000404057981 */ /* 0x004ea8000c1e1900 */
[----:B------:R-:W2:Y:S01]  /*0140*/  LDG.E R2, desc[UR4][R2.64] ;  /* 0x0000000402027981 */ /* 0x000ea2000c1e1900 */
[----:B------:R-:W-:-:S04]  /*0150*/  IADD3 R6, P0, PT, R6, UR8, RZ ;  /* 0x0000000806067c10 */ /* 0x000fc8000ff1e0ff */
[----:B------:R-:W-:Y:S01]  /*0160*/  IADD3.X R7, PT, PT, R0, UR9, RZ, P0, !PT ;  /* 0x0000000900077c10 */ /* 0x000fe200087fe4ff */
[----:B--2---:R-:W-:-:S05]  /*0170*/  IMAD.IADD R9, R2, 0x1, R5 ;  /* 0x0000000102097824 */ /* 0x004fca00078e0205 */
[----:B------:R-:W-:Y:S01]  /*0180*/  STG.E desc[UR4][R6.64], R9 ;  /* 0x0000000906007986 */ /* 0x000fe2000c101904 */
[----:B------:R-:W-:Y:S05]  /*0190*/  EXIT ;  /* 0x000000000000794d */ /* 0x000fea0003800000 */
.L_x_0:
[----:B------:R-:W-:-:S00]  /*01a0*/  BRA `(.L_x_0) ;  /* 0xfffffffc00fc7947 */ /* 0x000fc0000383ffff */
[----:B------:R-:W-:-:S00]  /*01b0*/  NOP ;  /* 0x0000000000007918 */ /* 0x000fc00000000000 */
        /* <DEDUP_REMOVED lines=12> */
.L_x_1:


//--------------------- .nv.shared.reserved.0     --------------------------
	.section	.nv.shared.reserved.0,"aw",@nobits
	.weak		__nv_reservedSMEM_offset_0_alias
	.size		__nv_reservedSMEM_offset_0_alias, 0, 64
	.other		__nv_reservedSMEM_offset_0_alias,@"STO_CUDA_RESERVED_SHARED STV_DEFAULT"
__nv_reservedSMEM_offset_0_alias:
	.zero		0
	.zero		64


//--------------------- .nv.constant0._Z9addKernelPiPKiS1_m --------------------------
	.section	.nv.constant0._Z9addKernelPiPKiS1_m,"a",@progbits
	.sectionflags	@""
	.align	4
.nv.constant0._Z9addKernelPiPKiS1_m:
	.zero		928


//--------------------- SYMBOLS --------------------------

	.type		.nv.reservedSmem.offset0,@object
	.size		.nv.reservedSmem.offset0,0x4
